//
// Generated by NVIDIA NVVM Compiler
//
// Compiler Build ID: CL-36424714
// Cuda compilation tools, release 13.0, V13.0.88
// Based on NVVM 20.0.0
//

.version 9.0
.target sm_100
.address_size 64

	// .globl	_Z9VectorAddPfS_S_m

.visible .entry _Z9VectorAddPfS_S_m(
	.param .u64 .ptr .align 1 _Z9VectorAddPfS_S_m_param_0,
	.param .u64 .ptr .align 1 _Z9VectorAddPfS_S_m_param_1,
	.param .u64 .ptr .align 1 _Z9VectorAddPfS_S_m_param_2,
	.param .u64 _Z9VectorAddPfS_S_m_param_3
)
{
	.reg .b32 	%r<5>;
	.reg .b32 	%f<4>;
	.reg .b64 	%rd<11>;

	ld.param.u64 	%rd1, [_Z9VectorAddPfS_S_m_param_0];
	ld.param.u64 	%rd2, [_Z9VectorAddPfS_S_m_param_1];
	ld.param.u64 	%rd3, [_Z9VectorAddPfS_S_m_param_2];
	cvta.to.global.u64 	%rd4, %rd3;
	cvta.to.global.u64 	%rd5, %rd2;
	cvta.to.global.u64 	%rd6, %rd1;
	mov.u32 	%r1, %tid.x;
	mov.u32 	%r2, %ctaid.x;
	mov.u32 	%r3, %ntid.x;
	mad.lo.s32 	%r4, %r2, %r3, %r1;
	mul.wide.s32 	%rd7, %r4, 4;
	add.s64 	%rd8, %rd6, %rd7;
	ld.global.f32 	%f1, [%rd8];
	add.s64 	%rd9, %rd5, %rd7;
	ld.global.f32 	%f2, [%rd9];
	add.f32 	%f3, %f1, %f2;
	add.s64 	%rd10, %rd4, %rd7;
	st.global.f32 	[%rd10], %f3;
	ret;

}


// ===== COMPILED SASS (sm_100) =====

	.target	sm_100

	.elftype	@"ET_EXEC"


//--------------------- .note.nv.tkinfo           --------------------------
	.section	.note.nv.tkinfo,"",@"SHT_NOTE"
	.sectionflags	@"SHF_NOTE_NV_TKINFO"
	.tkinfo
        /*0018*/ 	.word	0x00000002
        /*0030*/ 	.string	""
        /*0030*/ 	.string	"ptxas"
        /*0030*/ 	.string	"Cuda compilation tools, release 13.0, V13.0.88"
        /*0030*/ 	.string	"Build cuda_13.0.r13.0/compiler.36424714_0"
        /*0030*/ 	.string	"-arch sm_100 -m 64 "



//--------------------- .note.nv.cuinfo           --------------------------
	.section	.note.nv.cuinfo,"",@"SHT_NOTE"
	.sectionflags	@"SHF_NOTE_NV_CUINFO"
        /*0018*/ 	.short	0x0002
        /*001a*/ 	.short	0x0064
        /*001c*/ 	.short	0x0082
	.zero		2


//--------------------- .nv.info                  --------------------------
	.section	.nv.info,"",@"SHT_CUDA_INFO"
	.align	4


	//----- nvinfo : EIATTR_REGCOUNT
	.align		4
        /*0000*/ 	.byte	0x04, 0x2f
        /*0002*/ 	.short	(.L_1 - .L_0)
	.align		4
.L_0:
        /*0004*/ 	.word	index@(_Z9VectorAddPfS_S_m)
        /*0008*/ 	.word	0x0000000c


	//----- nvinfo : EIATTR_FRAME_SIZE
	.align		4
.L_1:
        /*000c*/ 	.byte	0x04, 0x11
        /*000e*/ 	.short	(.L_3 - .L_2)
	.align		4
.L_2:
        /*0010*/ 	.word	index@(_Z9VectorAddPfS_S_m)
        /*0014*/ 	.word	0x00000000


	//----- nvinfo : EIATTR_MIN_STACK_SIZE
	.align		4
.L_3:
        /*0018*/ 	.byte	0x04, 0x12
        /*001a*/ 	.short	(.L_5 - .L_4)
	.align		4
.L_4:
        /*001c*/ 	.word	index@(_Z9VectorAddPfS_S_m)
        /*0020*/ 	.word	0x00000000
.L_5:


//--------------------- .nv.compat                --------------------------
	.section	.nv.compat,"",@"SHT_CUDA_COMPAT_INFO"
	.align	4
        /*0000*/ 	.byte	0x02, 0x09, 0x00, 0x00, 0x02, 0x02, 0x01, 0x00, 0x02, 0x05, 0x05, 0x00, 0x03, 0x07, 0x01, 0x01
        /*0010*/ 	.byte	0x02, 0x03, 0x00, 0x00, 0x02, 0x06, 0x01, 0x00, 0x04, 0x0b, 0x08, 0x00, 0x09, 0x00, 0x00, 0x00
        /*0020*/ 	.byte	0x00, 0x00, 0x00, 0x00


//--------------------- .nv.info._Z9VectorAddPfS_S_m --------------------------
	.section	.nv.info._Z9VectorAddPfS_S_m,"",@"SHT_CUDA_INFO"
	.sectionflags	@""
	.align	4


	//----- nvinfo : EIATTR_CUDA_API_VERSION
	.align		4
        /*0000*/ 	.byte	0x04, 0x37
        /*0002*/ 	.short	(.L_7 - .L_6)
.L_6:
        /*0004*/ 	.word	0x00000082


	//----- nvinfo : EIATTR_KPARAM_INFO
	.align		4
.L_7:
        /*0008*/ 	.byte	0x04, 0x17
        /*000a*/ 	.short	(.L_9 - .L_8)
.L_8:
        /*000c*/ 	.word	0x00000000
        /*0010*/ 	.short	0x0003
        /*0012*/ 	.short	0x0018
        /*0014*/ 	.byte	0x00, 0xf0, 0x21, 0x00


	//----- nvinfo : EIATTR_KPARAM_INFO
	.align		4
.L_9:
        /*0018*/ 	.byte	0x04, 0x17
        /*001a*/ 	.short	(.L_11 - .L_10)
.L_10:
        /*001c*/ 	.word	0x00000000
        /*0020*/ 	.short	0x0002
        /*0022*/ 	.short	0x0010
        /*0024*/ 	.byte	0x00, 0xf5, 0x21, 0x00


	//----- nvinfo : EIATTR_KPARAM_INFO
	.align		4
.L_11:
        /*0028*/ 	.byte	0x04, 0x17
        /*002a*/ 	.short	(.L_13 - .L_12)
.L_12:
        /*002c*/ 	.word	0x00000000
        /*0030*/ 	.short	0x0001
        /*0032*/ 	.short	0x0008
        /*0034*/ 	.byte	0x00, 0xf5, 0x21, 0x00


	//----- nvinfo : EIATTR_KPARAM_INFO
	.align		4
.L_13:
        /*0038*/ 	.byte	0x04, 0x17
        /*003a*/ 	.short	(.L_15 - .L_14)
.L_14:
        /*003c*/ 	.word	0x00000000
        /*0040*/ 	.short	0x0000
        /*0042*/ 	.short	0x0000
        /*0044*/ 	.byte	0x00, 0xf5, 0x21, 0x00


	//----- nvinfo : EIATTR_SPARSE_MMA_MASK
	.align		4
.L_15:
        /*0048*/ 	.byte	0x03, 0x50
        /*004a*/ 	.short	0x0000


	//----- nvinfo : EIATTR_MAXREG_COUNT
	.align		4
        /*004c*/ 	.byte	0x03, 0x1b
        /*004e*/ 	.short	0x00ff


	//----- nvinfo : EIATTR_MERCURY_ISA_VERSION
	.align		4
        /*0050*/ 	.byte	0x03, 0x5f
        /*0052*/ 	.short	0x0101


	//----- nvinfo : EIATTR_VRC_CTA_INIT_COUNT
	.align		4
        /*0054*/ 	.byte	0x02, 0x4a
	.zero		1
	.zero		1


	//----- nvinfo : EIATTR_EXIT_INSTR_OFFSETS
	.align		4
        /*0058*/ 	.byte	0x04, 0x1c
        /*005a*/ 	.short	(.L_17 - .L_16)


	//   ....[0]....
.L_16:
        /*005c*/ 	.word	0x00000100


	//----- nvinfo : EIATTR_CBANK_PARAM_SIZE
	.align		4
.L_17:
        /*0060*/ 	.byte	0x03, 0x19
        /*0062*/ 	.short	0x0020


	//----- nvinfo : EIATTR_PARAM_CBANK
	.align		4
        /*0064*/ 	.byte	0x04, 0x0a
        /*0066*/ 	.short	(.L_19 - .L_18)
	.align		4
.L_18:
        /*0068*/ 	.word	index@(.nv.constant0._Z9VectorAddPfS_S_m)
        /*006c*/ 	.short	0x0380
        /*006e*/ 	.short	0x0020


	//----- nvinfo : EIATTR_SW_WAR
	.align		4
.L_19:
        /*0070*/ 	.byte	0x04, 0x36
        /*0072*/ 	.short	(.L_21 - .L_20)
.L_20:
        /*0074*/ 	.word	0x00000008
.L_21:


//--------------------- .nv.callgraph             --------------------------
	.section	.nv.callgraph,"",@"SHT_CUDA_CALLGRAPH"
	.align	4
	.sectionentsize	8
	.align		4
        /*0000*/ 	.word	0x00000000
	.align		4
        /*0004*/ 	.word	0xffffffff
	.align		4
        /*0008*/ 	.word	0x00000000
	.align		4
        /*000c*/ 	.word	0xfffffffe
	.align		4
        /*0010*/ 	.word	0x00000000
	.align		4
        /*0014*/ 	.word	0xfffffffd
	.align		4
        /*0018*/ 	.word	0x00000000
	.align		4
        /*001c*/ 	.word	0xfffffffc


//--------------------- .text._Z9VectorAddPfS_S_m --------------------------
	.section	.text._Z9VectorAddPfS_S_m,"ax",@progbits
	.align	128
        .global         _Z9VectorAddPfS_S_m
        .type           _Z9VectorAddPfS_S_m,@function
        .size           _Z9VectorAddPfS_S_m,(.L_x_1 - _Z9VectorAddPfS_S_m)
        .other          _Z9VectorAddPfS_S_m,@"STO_CUDA_ENTRY STV_DEFAULT"
_Z9VectorAddPfS_S_m:
.text._Z9VectorAddPfS_S_m:
[----:B------:R-:W-:Y:S01]  /*0000*/  LDC R1, c[0x0][0x37c] ;  /* 0x0000df00ff017b82 */ /* 0x000fe20000000800 */
[----:B------:R-:W0:Y:S07]  /*0010*/  S2R R9, SR_TID.X ;  /* 0x0000000000097919 */ /* 0x000e2e0000002100 */
[----:B------:R-:W0:Y:S01]  /*0020*/  S2UR UR6, SR_CTAID.X ;  /* 0x00000000000679c3 */ /* 0x000e220000002500 */
[----:B------:R-:W1:Y:S07]  /*0030*/  LDCU.64 UR4, c[0x0][0x358] ;  /* 0x00006b00ff0477ac */ /* 0x000e6e0008000a00 */
[----:B------:R-:W0:Y:S08]  /*0040*/  LDC R0, c[0x0][0x360] ;  /* 0x0000d800ff007b82 */ /* 0x000e300000000800 */
[----:B------:R-:W2:Y:S08]  /*0050*/  LDC.64 R2, c[0x0][0x380] ;  /* 0x0000e000ff027b82 */ /* 0x000eb00000000a00 */
[----:B------:R-:W3:Y:S01]  /*0060*/  LDC.64 R4, c[0x0][0x388] ;  /* 0x0000e200ff047b82 */ /* 0x000ee20000000a00 */
[----:B0-----:R-:W-:-:S07]  /*0070*/  IMAD R9, R0, UR6, R9 ;  /* 0x0000000600097c24 */ /* 0x001fce000f8e0209 */
[----:B------:R-:W0:Y:S01]  /*0080*/  LDC.64 R6, c[0x0][0x390] ;  /* 0x0000e400ff067b82 */ /* 0x000e220000000a00 */
[----:B--2---:R-:W-:-:S06]  /*0090*/  IMAD.WIDE R2, R9, 0x4, R2 ;  /* 0x0000000409027825 */ /* 0x004fcc00078e0202 */
[----:B-1----:R-:W2:Y:S01]  /*00a0*/  LDG.E R2, desc[UR4][R2.64] ;  /* 0x0000000402027981 */ /* 0x002ea2000c1e1900 */
[----:B---3--:R-:W-:-:S06]  /*00b0*/  IMAD.WIDE R4, R9, 0x4, R4 ;  /* 0x0000000409047825 */ /* 0x008fcc00078e0204 */
[----:B------:R-:W2:Y:S01]  /*00c0*/  LDG.E R5, desc[UR4][R4.64] ;  /* 0x0000000404057981 */ /* 0x000ea2000c1e1900 */
[----:B0-----:R-:W-:-:S04]  /*00d0*/  IMAD.WIDE R6, R9, 0x4, R6 ;  /* 0x0000000409067825 */ /* 0x001fc800078e0206 */
[----:B--2---:R-:W-:-:S05]  /*00e0*/  FADD R9, R2, R5 ;  /* 0x0000000502097221 */ /* 0x004fca0000000000 */
[----:B------:R-:W-:Y:S01]  /*00f0*/  STG.E desc[UR4][R6.64], R9 ;  /* 0x0000000906007986 */ /* 0x000fe2000c101904 */
[----:B------:R-:W-:Y:S05]  /*0100*/  EXIT ;  /* 0x000000000000794d */ /* 0x000fea0003800000 */
.L_x_0:
[----:B------:R-:W-:-:S00]  /*0110*/  BRA `(.L_x_0) ;  /* 0xfffffffc00fc7947 */ /* 0x000fc0000383ffff */
[----:B------:R-:W-:-:S00]  /*0120*/  NOP ;  /* 0x0000000000007918 */ /* 0x000fc00000000000 */
        /* <DEDUP_REMOVED lines=13> */
.L_x_1:


//--------------------- .nv.shared.reserved.0     --------------------------
	.section	.nv.shared.reserved.0,"aw",@nobits
	.weak		__nv_reservedSMEM_offset_0_alias
	.size		__nv_reservedSMEM_offset_0_alias, 0, 64
	.other		__nv_reservedSMEM_offset_0_alias,@"STO_CUDA_RESERVED_SHARED STV_DEFAULT"
__nv_reservedSMEM_offset_0_alias:
	.zero		0
	.zero		64


//--------------------- .nv.constant0._Z9VectorAddPfS_S_m --------------------------
	.section	.nv.constant0._Z9VectorAddPfS_S_m,"a",@progbits
	.sectionflags	@""
	.align	4
.nv.constant0._Z9VectorAddPfS_S_m:
	.zero		928


//--------------------- SYMBOLS --------------------------

	.type		.nv.reservedSmem.offset0,@object
	.size		.nv.reservedSmem.offset0,0x4
